//
// Generated by NVIDIA NVVM Compiler
//
// Compiler Build ID: CL-36424714
// Cuda compilation tools, release 13.0, V13.0.88
// Based on NVVM 20.0.0
//

.version 9.0
.target sm_100
.address_size 64

	// .globl	computeModularCubeRoot
.global .align 8 .u64 count;
.global .align 8 .u64 arraySize = 3;

.visible .entry computeModularCubeRoot(
	.param .u64 computeModularCubeRoot_param_0,
	.param .u64 computeModularCubeRoot_param_1,
	.param .u64 .ptr .align 1 computeModularCubeRoot_param_2
)
{
	.reg .pred 	%p<7>;
	.reg .b32 	%r<13>;
	.reg .b64 	%rd<28>;

	ld.param.u64 	%rd15, [computeModularCubeRoot_param_0];
	ld.param.u64 	%rd16, [computeModularCubeRoot_param_1];
	ld.param.u64 	%rd17, [computeModularCubeRoot_param_2];
	mov.u32 	%r1, %tid.x;
	mov.u32 	%r2, %ctaid.x;
	shl.b32 	%r3, %r2, 10;
	or.b32  	%r4, %r3, %r1;
	cvt.u64.u32 	%rd25, %r4;
	setp.le.u64 	%p1, %rd16, %rd25;
	@%p1 bra 	$L__BB0_12;
	mov.u32 	%r5, %nctaid.x;
	shl.b32 	%r6, %r5, 10;
	cvt.u64.u32 	%rd2, %r6;
	cvta.to.global.u64 	%rd3, %rd17;
	cvt.u32.u64 	%r7, %rd16;
$L__BB0_2:
	mul.lo.s64 	%rd5, %rd25, %rd25;
	or.b64  	%rd18, %rd5, %rd16;
	and.b64  	%rd19, %rd18, -4294967296;
	setp.ne.s64 	%p2, %rd19, 0;
	@%p2 bra 	$L__BB0_4;
	cvt.u32.u64 	%r8, %rd5;
	rem.u32 	%r9, %r8, %r7;
	cvt.u64.u32 	%rd26, %r9;
	bra.uni 	$L__BB0_5;
$L__BB0_4:
	rem.u64 	%rd26, %rd5, %rd16;
$L__BB0_5:
	mul.lo.s64 	%rd9, %rd26, %rd25;
	or.b64  	%rd20, %rd9, %rd16;
	and.b64  	%rd21, %rd20, -4294967296;
	setp.ne.s64 	%p3, %rd21, 0;
	@%p3 bra 	$L__BB0_7;
	cvt.u32.u64 	%r11, %rd9;
	rem.u32 	%r12, %r11, %r7;
	cvt.u64.u32 	%rd27, %r12;
	bra.uni 	$L__BB0_8;
$L__BB0_7:
	rem.u64 	%rd27, %rd9, %rd16;
$L__BB0_8:
	setp.ne.s64 	%p4, %rd27, %rd15;
	@%p4 bra 	$L__BB0_11;
	atom.global.add.u64 	%rd13, [count], 1;
	ld.global.u64 	%rd22, [arraySize];
	setp.ge.u64 	%p5, %rd13, %rd22;
	@%p5 bra 	$L__BB0_11;
	shl.b64 	%rd23, %rd13, 3;
	add.s64 	%rd24, %rd3, %rd23;
	st.global.u64 	[%rd24], %rd25;
$L__BB0_11:
	add.s64 	%rd25, %rd25, %rd2;
	setp.lt.u64 	%p6, %rd25, %rd16;
	@%p6 bra 	$L__BB0_2;
$L__BB0_12:
	ret;

}


// ===== COMPILED SASS (sm_100) =====

	.target	sm_100

	.elftype	@"ET_EXEC"


//--------------------- .note.nv.tkinfo           --------------------------
	.section	.note.nv.tkinfo,"",@"SHT_NOTE"
	.sectionflags	@"SHF_NOTE_NV_TKINFO"
	.tkinfo
        /*0018*/ 	.word	0x00000002
        /*0030*/ 	.string	""
        /*0030*/ 	.string	"ptxas"
        /*0030*/ 	.string	"Cuda compilation tools, release 13.0, V13.0.88"
        /*0030*/ 	.string	"Build cuda_13.0.r13.0/compiler.36424714_0"
        /*0030*/ 	.string	"-arch sm_100 -m 64 "



//--------------------- .note.nv.cuinfo           --------------------------
	.section	.note.nv.cuinfo,"",@"SHT_NOTE"
	.sectionflags	@"SHF_NOTE_NV_CUINFO"
        /*0018*/ 	.short	0x0002
        /*001a*/ 	.short	0x0064
        /*001c*/ 	.short	0x0082
	.zero		2


//--------------------- .nv.info                  --------------------------
	.section	.nv.info,"",@"SHT_CUDA_INFO"
	.align	4


	//----- nvinfo : EIATTR_REGCOUNT
	.align		4
        /*0000*/ 	.byte	0x04, 0x2f
        /*0002*/ 	.short	(.L_3 - .L_2)
	.align		4
.L_2:
        /*0004*/ 	.word	index@(computeModularCubeRoot)
        /*0008*/ 	.word	0x00000016


	//----- nvinfo : EIATTR_FRAME_SIZE
	.align		4
.L_3:
        /*000c*/ 	.byte	0x04, 0x11
        /*000e*/ 	.short	(.L_5 - .L_4)
	.align		4
.L_4:
        /*0010*/ 	.word	index@($__internal_0_$__cuda_sm20_rem_u64)
        /*0014*/ 	.word	0x00000000


	//----- nvinfo : EIATTR_FRAME_SIZE
	.align		4
.L_5:
        /*0018*/ 	.byte	0x04, 0x11
        /*001a*/ 	.short	(.L_7 - .L_6)
	.align		4
.L_6:
        /*001c*/ 	.word	index@(computeModularCubeRoot)
        /*0020*/ 	.word	0x00000000


	//----- nvinfo : EIATTR_MIN_STACK_SIZE
	.align		4
.L_7:
        /*0024*/ 	.byte	0x04, 0x12
        /*0026*/ 	.short	(.L_9 - .L_8)
	.align		4
.L_8:
        /*0028*/ 	.word	index@(computeModularCubeRoot)
        /*002c*/ 	.word	0x00000000
.L_9:


//--------------------- .nv.compat                --------------------------
	.section	.nv.compat,"",@"SHT_CUDA_COMPAT_INFO"
	.align	4
        /*0000*/ 	.byte	0x02, 0x09, 0x00, 0x00, 0x02, 0x02, 0x01, 0x00, 0x02, 0x05, 0x05, 0x00, 0x03, 0x07, 0x01, 0x01
        /*0010*/ 	.byte	0x02, 0x03, 0x00, 0x00, 0x02, 0x06, 0x01, 0x00, 0x04, 0x0b, 0x08, 0x00, 0x09, 0x00, 0x00, 0x00
        /*0020*/ 	.byte	0x00, 0x00, 0x00, 0x00


//--------------------- .nv.info.computeModularCubeRoot --------------------------
	.section	.nv.info.computeModularCubeRoot,"",@"SHT_CUDA_INFO"
	.sectionflags	@""
	.align	4


	//----- nvinfo : EIATTR_CUDA_API_VERSION
	.align		4
        /*0000*/ 	.byte	0x04, 0x37
        /*0002*/ 	.short	(.L_11 - .L_10)
.L_10:
        /*0004*/ 	.word	0x00000082


	//----- nvinfo : EIATTR_KPARAM_INFO
	.align		4
.L_11:
        /*0008*/ 	.byte	0x04, 0x17
        /*000a*/ 	.short	(.L_13 - .L_12)
.L_12:
        /*000c*/ 	.word	0x00000000
        /*0010*/ 	.short	0x0002
        /*0012*/ 	.short	0x0010
        /*0014*/ 	.byte	0x00, 0xf5, 0x21, 0x00


	//----- nvinfo : EIATTR_KPARAM_INFO
	.align		4
.L_13:
        /*0018*/ 	.byte	0x04, 0x17
        /*001a*/ 	.short	(.L_15 - .L_14)
.L_14:
        /*001c*/ 	.word	0x00000000
        /*0020*/ 	.short	0x0001
        /*0022*/ 	.short	0x0008
        /*0024*/ 	.byte	0x00, 0xf0, 0x21, 0x00


	//----- nvinfo : EIATTR_KPARAM_INFO
	.align		4
.L_15:
        /*0028*/ 	.byte	0x04, 0x17
        /*002a*/ 	.short	(.L_17 - .L_16)
.L_16:
        /*002c*/ 	.word	0x00000000
        /*0030*/ 	.short	0x0000
        /*0032*/ 	.short	0x0000
        /*0034*/ 	.byte	0x00, 0xf0, 0x21, 0x00


	//----- nvinfo : EIATTR_SPARSE_MMA_MASK
	.align		4
.L_17:
        /*0038*/ 	.byte	0x03, 0x50
        /*003a*/ 	.short	0x0000


	//----- nvinfo : EIATTR_MAXREG_COUNT
	.align		4
        /*003c*/ 	.byte	0x03, 0x1b
        /*003e*/ 	.short	0x00ff


	//----- nvinfo : EIATTR_MERCURY_ISA_VERSION
	.align		4
        /*0040*/ 	.byte	0x03, 0x5f
        /*0042*/ 	.short	0x0101


	//----- nvinfo : EIATTR_INT_WARP_WIDE_INSTR_OFFSETS
	.align		4
        /*0044*/ 	.byte	0x04, 0x31
        /*0046*/ 	.short	(.L_19 - .L_18)


	//   ....[0]....
.L_18:
        /*0048*/ 	.word	0x000005b0


	//   ....[1]....
        /*004c*/ 	.word	0x000006d0


	//   ....[2]....
        /*0050*/ 	.word	0x000006e0


	//----- nvinfo : EIATTR_VRC_CTA_INIT_COUNT
	.align		4
.L_19:
        /*0054*/ 	.byte	0x02, 0x4a
	.zero		1
	.zero		1


	//----- nvinfo : EIATTR_EXIT_INSTR_OFFSETS
	.align		4
        /*0058*/ 	.byte	0x04, 0x1c
        /*005a*/ 	.short	(.L_21 - .L_20)


	//   ....[0]....
.L_20:
        /*005c*/ 	.word	0x00000080


	//   ....[1]....
        /*0060*/ 	.word	0x000007d0


	//----- nvinfo : EIATTR_CRS_STACK_SIZE
	.align		4
.L_21:
        /*0064*/ 	.byte	0x04, 0x1e
        /*0066*/ 	.short	(.L_23 - .L_22)
.L_22:
        /*0068*/ 	.word	0x00000000


	//----- nvinfo : EIATTR_CBANK_PARAM_SIZE
	.align		4
.L_23:
        /*006c*/ 	.byte	0x03, 0x19
        /*006e*/ 	.short	0x0018


	//----- nvinfo : EIATTR_PARAM_CBANK
	.align		4
        /*0070*/ 	.byte	0x04, 0x0a
        /*0072*/ 	.short	(.L_25 - .L_24)
	.align		4
.L_24:
        /*0074*/ 	.word	index@(.nv.constant0.computeModularCubeRoot)
        /*0078*/ 	.short	0x0380
        /*007a*/ 	.short	0x0018


	//----- nvinfo : EIATTR_SW_WAR
	.align		4
.L_25:
        /*007c*/ 	.byte	0x04, 0x36
        /*007e*/ 	.short	(.L_27 - .L_26)
.L_26:
        /*0080*/ 	.word	0x00000008
.L_27:


//--------------------- .nv.callgraph             --------------------------
	.section	.nv.callgraph,"",@"SHT_CUDA_CALLGRAPH"
	.align	4
	.sectionentsize	8
	.align		4
        /*0000*/ 	.word	0x00000000
	.align		4
        /*0004*/ 	.word	0xffffffff
	.align		4
        /*0008*/ 	.word	0x00000000
	.align		4
        /*000c*/ 	.word	0xfffffffe
	.align		4
        /*0010*/ 	.word	0x00000000
	.align		4
        /*0014*/ 	.word	0xfffffffd
	.align		4
        /*0018*/ 	.word	0x00000000
	.align		4
        /*001c*/ 	.word	0xfffffffc


//--------------------- .nv.constant4             --------------------------
	.section	.nv.constant4,"a",@progbits
	.align	8
	.align		8
.nv.constant4:
        /*0000*/ 	.dword	count
	.align		8
        /*0008*/ 	.dword	arraySize


//--------------------- .text.computeModularCubeRoot --------------------------
	.section	.text.computeModularCubeRoot,"ax",@progbits
	.align	128
        .global         computeModularCubeRoot
        .type           computeModularCubeRoot,@function
        .size           computeModularCubeRoot,(.L_x_10 - computeModularCubeRoot)
        .other          computeModularCubeRoot,@"STO_CUDA_ENTRY STV_DEFAULT"
computeModularCubeRoot:
.text.computeModularCubeRoot:
[----:B------:R-:W-:Y:S01]  /*0000*/  LDC R1, c[0x0][0x37c] ;  /* 0x0000df00ff017b82 */ /* 0x000fe20000000800 */
[----:B------:R-:W0:Y:S07]  /*0010*/  S2R R2, SR_TID.X ;  /* 0x0000000000027919 */ /* 0x000e2e0000002100 */
[----:B------:R-:W1:Y:S01]  /*0020*/  S2UR UR4, SR_CTAID.X ;  /* 0x00000000000479c3 */ /* 0x000e620000002500 */
[----:B------:R-:W2:Y:S01]  /*0030*/  LDCU.64 UR6, c[0x0][0x388] ;  /* 0x00007100ff0677ac */ /* 0x000ea20008000a00 */
[----:B-1----:R-:W-:-:S06]  /*0040*/  USHF.L.U32 UR4, UR4, 0xa, URZ ;  /* 0x0000000a04047899 */ /* 0x002fcc00080006ff */
[----:B0-----:R-:W-:-:S04]  /*0050*/  LOP3.LUT R2, R2, UR4, RZ, 0xfc, !PT ;  /* 0x0000000402027c12 */ /* 0x001fc8000f8efcff */
[----:B--2---:R-:W-:-:S04]  /*0060*/  ISETP.GE.U32.AND P0, PT, R2, UR6, PT ;  /* 0x0000000602007c0c */ /* 0x004fc8000bf06070 */
[----:B------:R-:W-:-:S13]  /*0070*/  ISETP.GE.U32.AND.EX P0, PT, RZ, UR7, PT, P0 ;  /* 0x00000007ff007c0c */ /* 0x000fda000bf06100 */
[----:B------:R-:W-:Y:S05]  /*0080*/  @P0 EXIT ;  /* 0x000000000000094d */ /* 0x000fea0003800000 */
[----:B------:R-:W0:Y:S01]  /*0090*/  LDC R0, c[0x0][0x370] ;  /* 0x0000dc00ff007b82 */ /* 0x000e220000000800 */
[----:B------:R-:W-:Y:S01]  /*00a0*/  IMAD.MOV.U32 R3, RZ, RZ, RZ ;  /* 0x000000ffff037224 */ /* 0x000fe200078e00ff */
[----:B------:R-:W1:Y:S01]  /*00b0*/  LDCU.64 UR8, c[0x0][0x358] ;  /* 0x00006b00ff0877ac */ /* 0x000e620008000a00 */
[----:B------:R-:W2:Y:S01]  /*00c0*/  LDCU UR12, c[0x0][0x38c] ;  /* 0x00007180ff0c77ac */ /* 0x000ea20008000800 */
[----:B------:R-:W3:Y:S01]  /*00d0*/  LDCU UR13, c[0x0][0x388] ;  /* 0x00007100ff0d77ac */ /* 0x000ee20008000800 */
[----:B------:R-:W4:Y:S01]  /*00e0*/  LDCU.64 UR14, c[0x0][0x388] ;  /* 0x00007100ff0e77ac */ /* 0x000f220008000a00 */
[----:B------:R-:W0:Y:S02]  /*00f0*/  LDCU.64 UR10, c[0x0][0x380] ;  /* 0x00007000ff0a77ac */ /* 0x000e240008000a00 */
.L_x_8:
[-C--:B------:R-:W-:Y:S01]  /*0100*/  IMAD R4, R3, R2.reuse, RZ ;  /* 0x0000000203047224 */ /* 0x080fe200078e02ff */
[----:B------:R-:W0:Y:S01]  /*0110*/  LDC R5, c[0x0][0x38c] ;  /* 0x0000e300ff057b82 */ /* 0x000e220000000800 */
[C---:B------:R-:W-:Y:S01]  /*0120*/  IMAD.WIDE.U32 R6, R2.reuse, R2, RZ ;  /* 0x0000000202067225 */ /* 0x040fe200078e00ff */
[----:B------:R-:W-:Y:S05]  /*0130*/  YIELD ;  /* 0x0000000000007946 */ /* 0x000fea0003800000 */
[----:B------:R-:W-:Y:S01]  /*0140*/  IMAD R9, R2, R3, R4 ;  /* 0x0000000302097224 */ /* 0x000fe200078e0204 */
[----:B------:R-:W-:Y:S01]  /*0150*/  BSSY.RECONVERGENT B0, `(.L_x_0) ;  /* 0x000001f000007945 */ /* 0x000fe20003800200 */
[----:B------:R-:W0:Y:S02]  /*0160*/  LDC R4, c[0x0][0x388] ;  /* 0x0000e200ff047b82 */ /* 0x000e240000000800 */
[----:B------:R-:W-:-:S05]  /*0170*/  IMAD.IADD R9, R7, 0x1, R9 ;  /* 0x0000000107097824 */ /* 0x000fca00078e0209 */
[----:B--2---:R-:W-:-:S04]  /*0180*/  LOP3.LUT R8, R9, UR12, RZ, 0xfc, !PT ;  /* 0x0000000c09087c12 */ /* 0x004fc8000f8efcff */
[----:B------:R-:W-:-:S13]  /*0190*/  ISETP.NE.U32.AND P0, PT, R8, RZ, PT ;  /* 0x000000ff0800720c */ /* 0x000fda0003f05070 */
[----:B------:R-:W-:Y:S05]  /*01a0*/  @P0 BRA `(.L_x_1) ;  /* 0x0000000000500947 */ /* 0x000fea0003800000 */
[----:B---3--:R-:W2:Y:S01]  /*01b0*/  I2F.U32.RP R7, UR13 ;  /* 0x0000000d00077d06 */ /* 0x008ea20008209000 */
[----:B------:R-:W-:-:S07]  /*01c0*/  ISETP.NE.U32.AND P1, PT, RZ, UR13, PT ;  /* 0x0000000dff007c0c */ /* 0x000fce000bf25070 */
[----:B--2---:R-:W2:Y:S02]  /*01d0*/  MUFU.RCP R7, R7 ;  /* 0x0000000700077308 */ /* 0x004ea40000001000 */
[----:B--2---:R-:W-:-:S06]  /*01e0*/  IADD3 R8, PT, PT, R7, 0xffffffe, RZ ;  /* 0x0ffffffe07087810 */ /* 0x004fcc0007ffe0ff */
[----:B------:R2:W3:Y:S02]  /*01f0*/  F2I.FTZ.U32.TRUNC.NTZ R9, R8 ;  /* 0x0000000800097305 */ /* 0x0004e4000021f000 */
[----:B--2---:R-:W-:Y:S02]  /*0200*/  IMAD.MOV.U32 R8, RZ, RZ, RZ ;  /* 0x000000ffff087224 */ /* 0x004fe400078e00ff */
[----:B---3--:R-:W-:-:S04]  /*0210*/  IMAD.MOV R11, RZ, RZ, -R9 ;  /* 0x000000ffff0b7224 */ /* 0x008fc800078e0a09 */
[----:B------:R-:W-:-:S04]  /*0220*/  IMAD R11, R11, UR13, RZ ;  /* 0x0000000d0b0b7c24 */ /* 0x000fc8000f8e02ff */
[----:B------:R-:W-:-:S06]  /*0230*/  IMAD.HI.U32 R9, R9, R11, R8 ;  /* 0x0000000b09097227 */ /* 0x000fcc00078e0008 */
[----:B------:R-:W-:-:S05]  /*0240*/  IMAD.HI.U32 R9, R9, R6, RZ ;  /* 0x0000000609097227 */ /* 0x000fca00078e00ff */
[----:B------:R-:W-:-:S05]  /*0250*/  IADD3 R9, PT, PT, -R9, RZ, RZ ;  /* 0x000000ff09097210 */ /* 0x000fca0007ffe1ff */
[----:B------:R-:W-:Y:S02]  /*0260*/  IMAD R6, R9, UR13, R6 ;  /* 0x0000000d09067c24 */ /* 0x000fe4000f8e0206 */
[----:B------:R-:W-:-:S03]  /*0270*/  IMAD.MOV.U32 R9, RZ, RZ, RZ ;  /* 0x000000ffff097224 */ /* 0x000fc600078e00ff */
[----:B------:R-:W-:-:S13]  /*0280*/  ISETP.GE.U32.AND P0, PT, R6, UR13, PT ;  /* 0x0000000d06007c0c */ /* 0x000fda000bf06070 */
[----:B------:R-:W-:-:S05]  /*0290*/  @P0 VIADD R6, R6, -UR13 ;  /* 0x8000000d06060c36 */ /* 0x000fca0008000000 */
[----:B------:R-:W-:-:S13]  /*02a0*/  ISETP.GE.U32.AND P0, PT, R6, UR13, PT ;  /* 0x0000000d06007c0c */ /* 0x000fda000bf06070 */
[----:B------:R-:W-:Y:S01]  /*02b0*/  @P0 VIADD R6, R6, -UR13 ;  /* 0x8000000d06060c36 */ /* 0x000fe20008000000 */
[----:B------:R-:W-:-:S04]  /*02c0*/  @!P1 LOP3.LUT R6, RZ, UR13, RZ, 0x33, !PT ;  /* 0x0000000dff069c12 */ /* 0x000fc8000f8e33ff */
[----:B------:R-:W-:Y:S01]  /*02d0*/  MOV R8, R6 ;  /* 0x0000000600087202 */ /* 0x000fe20000000f00 */
[----:B------:R-:W-:Y:S06]  /*02e0*/  BRA `(.L_x_2) ;  /* 0x0000000000147947 */ /* 0x000fec0003800000 */
.L_x_1:
[----:B------:R-:W-:Y:S01]  /*02f0*/  IMAD.MOV.U32 R7, RZ, RZ, R9 ;  /* 0x000000ffff077224 */ /* 0x000fe200078e0009 */
[----:B------:R-:W-:-:S07]  /*0300*/  MOV R8, 0x320 ;  /* 0x0000032000087802 */ /* 0x000fce0000000f00 */
[----:B01-34-:R-:W-:Y:S05]  /*0310*/  CALL.REL.NOINC `($__internal_0_$__cuda_sm20_rem_u64) ;  /* 0x0000000400307944 */ /* 0x01bfea0003c00000 */
[----:B------:R-:W-:Y:S01]  /*0320*/  MOV R8, R6 ;  /* 0x0000000600087202 */ /* 0x000fe20000000f00 */
[----:B------:R-:W-:-:S07]  /*0330*/  IMAD.MOV.U32 R9, RZ, RZ, R7 ;  /* 0x000000ffff097224 */ /* 0x000fce00078e0007 */
.L_x_2:
[----:B01--4-:R-:W-:Y:S05]  /*0340*/  BSYNC.RECONVERGENT B0 ;  /* 0x0000000000007941 */ /* 0x013fea0003800200 */
.L_x_0:
[-C--:B------:R-:W-:Y:S01]  /*0350*/  IMAD R9, R9, R2.reuse, RZ ;  /* 0x0000000209097224 */ /* 0x080fe200078e02ff */
[----:B------:R-:W-:Y:S01]  /*0360*/  BSSY.RECONVERGENT B0, `(.L_x_3) ;  /* 0x000001f000007945 */ /* 0x000fe20003800200 */
[----:B------:R-:W-:-:S04]  /*0370*/  IMAD.WIDE.U32 R6, R8, R2, RZ ;  /* 0x0000000208067225 */ /* 0x000fc800078e00ff */
[----:B------:R-:W-:-:S04]  /*0380*/  IMAD R9, R3, R8, R9 ;  /* 0x0000000803097224 */ /* 0x000fc800078e0209 */
[----:B------:R-:W-:-:S05]  /*0390*/  IMAD.IADD R9, R7, 0x1, R9 ;  /* 0x0000000107097824 */ /* 0x000fca00078e0209 */
[----:B------:R-:W-:-:S04]  /*03a0*/  LOP3.LUT R8, R9, UR12, RZ, 0xfc, !PT ;  /* 0x0000000c09087c12 */ /* 0x000fc8000f8efcff */
[----:B------:R-:W-:-:S13]  /*03b0*/  ISETP.NE.U32.AND P0, PT, R8, RZ, PT ;  /* 0x000000ff0800720c */ /* 0x000fda0003f05070 */
[----:B------:R-:W-:Y:S05]  /*03c0*/  @P0 BRA `(.L_x_4) ;  /* 0x00000000004c0947 */ /* 0x000fea0003800000 */
[----:B------:R-:W0:Y:S01]  /*03d0*/  I2F.U32.RP R7, UR13 ;  /* 0x0000000d00077d06 */ /* 0x000e220008209000 */
[----:B------:R-:W-:Y:S01]  /*03e0*/  IMAD.MOV.U32 R4, RZ, RZ, RZ ;  /* 0x000000ffff047224 */ /* 0x000fe200078e00ff */
[----:B------:R-:W-:-:S06]  /*03f0*/  ISETP.NE.U32.AND P1, PT, RZ, UR13, PT ;  /* 0x0000000dff007c0c */ /* 0x000fcc000bf25070 */
[----:B0-----:R-:W0:Y:S02]  /*0400*/  MUFU.RCP R7, R7 ;  /* 0x0000000700077308 */ /* 0x001e240000001000 */
[----:B0-----:R-:W-:-:S06]  /*0410*/  IADD3 R8, PT, PT, R7, 0xffffffe, RZ ;  /* 0x0ffffffe07087810 */ /* 0x001fcc0007ffe0ff */
[----:B------:R-:W0:Y:S02]  /*0420*/  F2I.FTZ.U32.TRUNC.NTZ R5, R8 ;  /* 0x0000000800057305 */ /* 0x000e24000021f000 */
[----:B0-----:R-:W-:-:S04]  /*0430*/  IMAD.MOV R9, RZ, RZ, -R5 ;  /* 0x000000ffff097224 */ /* 0x001fc800078e0a05 */
[----:B------:R-:W-:-:S04]  /*0440*/  IMAD R9, R9, UR13, RZ ;  /* 0x0000000d09097c24 */ /* 0x000fc8000f8e02ff */
[----:B------:R-:W-:-:S06]  /*0450*/  IMAD.HI.U32 R9, R5, R9, R4 ;  /* 0x0000000905097227 */ /* 0x000fcc00078e0004 */
[----:B------:R-:W-:-:S05]  /*0460*/  IMAD.HI.U32 R4, R9, R6, RZ ;  /* 0x0000000609047227 */ /* 0x000fca00078e00ff */
[----:B------:R-:W-:-:S05]  /*0470*/  IADD3 R5, PT, PT, -R4, RZ, RZ ;  /* 0x000000ff04057210 */ /* 0x000fca0007ffe1ff */
[----:B------:R-:W-:Y:S02]  /*0480*/  IMAD R4, R5, UR13, R6 ;  /* 0x0000000d05047c24 */ /* 0x000fe4000f8e0206 */
[----:B------:R-:W-:-:S03]  /*0490*/  HFMA2 R5, -RZ, RZ, 0, 0 ;  /* 0x00000000ff057431 */ /* 0x000fc600000001ff */
[----:B------:R-:W-:-:S13]  /*04a0*/  ISETP.GE.U32.AND P0, PT, R4, UR13, PT ;  /* 0x0000000d04007c0c */ /* 0x000fda000bf06070 */
[----:B------:R-:W-:-:S05]  /*04b0*/  @P0 VIADD R4, R4, -UR13 ;  /* 0x8000000d04040c36 */ /* 0x000fca0008000000 */
[----:B------:R-:W-:-:S13]  /*04c0*/  ISETP.GE.U32.AND P0, PT, R4, UR13, PT ;  /* 0x0000000d04007c0c */ /* 0x000fda000bf06070 */
[----:B------:R-:W-:Y:S01]  /*04d0*/  @P0 VIADD R4, R4, -UR13 ;  /* 0x8000000d04040c36 */ /* 0x000fe20008000000 */
[----:B------:R-:W-:Y:S01]  /*04e0*/  @!P1 LOP3.LUT R4, RZ, UR13, RZ, 0x33, !PT ;  /* 0x0000000dff049c12 */ /* 0x000fe2000f8e33ff */
[----:B------:R-:W-:Y:S06]  /*04f0*/  BRA `(.L_x_5) ;  /* 0x0000000000147947 */ /* 0x000fec0003800000 */
.L_x_4:
[----:B------:R-:W-:Y:S01]  /*0500*/  IMAD.MOV.U32 R7, RZ, RZ, R9 ;  /* 0x000000ffff077224 */ /* 0x000fe200078e0009 */
[----:B------:R-:W-:-:S07]  /*0510*/  MOV R8, 0x530 ;  /* 0x0000053000087802 */ /* 0x000fce0000000f00 */
[----:B------:R-:W-:Y:S05]  /*0520*/  CALL.REL.NOINC `($__internal_0_$__cuda_sm20_rem_u64) ;  /* 0x0000000000ac7944 */ /* 0x000fea0003c00000 */
[----:B------:R-:W-:Y:S01]  /*0530*/  IMAD.MOV.U32 R4, RZ, RZ, R6 ;  /* 0x000000ffff047224 */ /* 0x000fe200078e0006 */
[----:B------:R-:W-:-:S07]  /*0540*/  MOV R5, R7 ;  /* 0x0000000700057202 */ /* 0x000fce0000000f00 */
.L_x_5:
[----:B------:R-:W-:Y:S05]  /*0550*/  BSYNC.RECONVERGENT B0 ;  /* 0x0000000000007941 */ /* 0x000fea0003800200 */
.L_x_3:
[----:B------:R-:W-:Y:S01]  /*0560*/  ISETP.NE.U32.AND P0, PT, R4, UR10, PT ;  /* 0x0000000a04007c0c */ /* 0x000fe2000bf05070 */
[----:B------:R-:W-:Y:S03]  /*0570*/  BSSY.RECONVERGENT B0, `(.L_x_6) ;  /* 0x0000020000007945 */ /* 0x000fe60003800200 */
[----:B------:R-:W-:-:S13]  /*0580*/  ISETP.NE.AND.EX P0, PT, R5, UR11, PT, P0 ;  /* 0x0000000b05007c0c */ /* 0x000fda000bf05300 */
[----:B------:R-:W-:Y:S05]  /*0590*/  @P0 BRA `(.L_x_7) ;  /* 0x0000000000740947 */ /* 0x000fea0003800000 */
[----:B------:R-:W0:Y:S01]  /*05a0*/  S2R R6, SR_LANEID ;  /* 0x0000000000067919 */ /* 0x000e220000000000 */
[----:B------:R-:W-:Y:S01]  /*05b0*/  VOTEU.ANY UR5, UPT, PT ;  /* 0x0000000000057886 */ /* 0x000fe200038e0100 */
[----:B------:R-:W1:Y:S01]  /*05c0*/  LDC.64 R4, c[0x4][RZ] ;  /* 0x01000000ff047b82 */ /* 0x000e620000000a00 */
[----:B------:R-:W0:Y:S01]  /*05d0*/  FLO.U32 R13, UR5 ;  /* 0x00000005000d7d00 */ /* 0x000e2200080e0000 */
[----:B------:R-:W-:Y:S01]  /*05e0*/  UPOPC UR6, UR5 ;  /* 0x00000005000672bf */ /* 0x000fe20008000000 */
[----:B------:R-:W-:-:S03]  /*05f0*/  UMOV UR4, URZ ;  /* 0x000000ff00047c82 */ /* 0x000fc60008000000 */
[----:B------:R-:W-:-:S04]  /*0600*/  UIMAD.WIDE.U32 UR6, UR6, 0x1, URZ ;  /* 0x00000001060678a5 */ /* 0x000fc8000f8e00ff */
[----:B------:R-:W-:Y:S02]  /*0610*/  UIADD3 UR4, UPT, UPT, UR7, UR4, URZ ;  /* 0x0000000407047290 */ /* 0x000fe4000fffe0ff */
[----:B------:R-:W-:Y:S01]  /*0620*/  MOV R9, UR7 ;  /* 0x0000000700097c02 */ /* 0x000fe20008000f00 */
[----:B------:R-:W-:-:S03]  /*0630*/  IMAD.U32 R8, RZ, RZ, UR6 ;  /* 0x00000006ff087e24 */ /* 0x000fc6000f8e00ff */
[----:B------:R-:W-:Y:S01]  /*0640*/  IMAD.U32 R9, RZ, RZ, UR4 ;  /* 0x00000004ff097e24 */ /* 0x000fe2000f8e00ff */
[----:B0-----:R-:W-:Y:S02]  /*0650*/  ISETP.EQ.U32.AND P0, PT, R13, R6, PT ;  /* 0x000000060d00720c */ /* 0x001fe40003f02070 */
[----:B------:R-:W0:Y:S11]  /*0660*/  LDC.64 R6, c[0x4][0x8] ;  /* 0x01000200ff067b82 */ /* 0x000e360000000a00 */
[----:B-1----:R-:W2:Y:S04]  /*0670*/  @P0 ATOMG.E.ADD.64.STRONG.GPU PT, R4, desc[UR8][R4.64], R8 ;  /* 0x80000008040409a8 */ /* 0x002ea800081ef508 */
[----:B0-----:R-:W3:Y:S01]  /*0680*/  LDG.E.64 R6, desc[UR8][R6.64] ;  /* 0x0000000806067981 */ /* 0x001ee2000c1e1b00 */
[----:B------:R-:W-:Y:S01]  /*0690*/  UMOV UR4, URZ ;  /* 0x000000ff00047c82 */ /* 0x000fe20008000000 */
[----:B------:R-:W0:Y:S02]  /*06a0*/  S2R R12, SR_LTMASK ;  /* 0x00000000000c7919 */ /* 0x000e240000003900 */
[----:B0-----:R-:W-:-:S04]  /*06b0*/  LOP3.LUT R12, R12, UR5, RZ, 0xc0, !PT ;  /* 0x000000050c0c7c12 */ /* 0x001fc8000f8ec0ff */
[----:B------:R-:W0:Y:S01]  /*06c0*/  POPC R15, R12 ;  /* 0x0000000c000f7309 */ /* 0x000e220000000000 */
[----:B--2---:R-:W-:Y:S04]  /*06d0*/  SHFL.IDX PT, R10, R4, R13, 0x1f ;  /* 0x00001f0d040a7589 */ /* 0x004fe800000e0000 */
[----:B------:R-:W0:Y:S02]  /*06e0*/  SHFL.IDX PT, R11, R5, R13, 0x1f ;  /* 0x00001f0d050b7589 */ /* 0x000e2400000e0000 */
[----:B0-----:R-:W-:-:S05]  /*06f0*/  IMAD.WIDE.U32 R10, R15, 0x1, R10 ;  /* 0x000000010f0a7825 */ /* 0x001fca00078e000a */
[----:B------:R-:W-:Y:S02]  /*0700*/  IADD3 R11, PT, PT, R11, UR4, RZ ;  /* 0x000000040b0b7c10 */ /* 0x000fe4000fffe0ff */
[----:B---3--:R-:W-:-:S04]  /*0710*/  ISETP.GE.U32.AND P0, PT, R10, R6, PT ;  /* 0x000000060a00720c */ /* 0x008fc80003f06070 */
[----:B------:R-:W-:-:S13]  /*0720*/  ISETP.GE.U32.AND.EX P0, PT, R11, R7, PT, P0 ;  /* 0x000000070b00720c */ /* 0x000fda0003f06100 */
[----:B------:R-:W0:Y:S02]  /*0730*/  @!P0 LDC.64 R6, c[0x0][0x390] ;  /* 0x0000e400ff068b82 */ /* 0x000e240000000a00 */
[----:B0-----:R-:W-:-:S04]  /*0740*/  @!P0 LEA R6, P1, R10, R6, 0x3 ;  /* 0x000000060a068211 */ /* 0x001fc800078218ff */
[----:B------:R-:W-:-:S05]  /*0750*/  @!P0 LEA.HI.X R7, R10, R7, R11, 0x3, P1 ;  /* 0x000000070a078211 */ /* 0x000fca00008f1c0b */
[----:B------:R0:W-:Y:S04]  /*0760*/  @!P0 STG.E.64 desc[UR8][R6.64], R2 ;  /* 0x0000000206008986 */ /* 0x0001e8000c101b08 */
.L_x_7:
[----:B------:R-:W-:Y:S05]  /*0770*/  BSYNC.RECONVERGENT B0 ;  /* 0x0000000000007941 */ /* 0x000fea0003800200 */
.L_x_6:
[----:B0-----:R-:W-:-:S05]  /*0780*/  LEA R2, P0, R0, R2, 0xa ;  /* 0x0000000200027211 */ /* 0x001fca00078050ff */
[----:B------:R-:W-:Y:S01]  /*0790*/  IMAD.X R3, RZ, RZ, R3, P0 ;  /* 0x000000ffff037224 */ /* 0x000fe200000e0603 */
[----:B------:R-:W-:-:S04]  /*07a0*/  ISETP.GE.U32.AND P0, PT, R2, UR14, PT ;  /* 0x0000000e02007c0c */ /* 0x000fc8000bf06070 */
[----:B------:R-:W-:-:S13]  /*07b0*/  ISETP.GE.U32.AND.EX P0, PT, R3, UR15, PT, P0 ;  /* 0x0000000f03007c0c */ /* 0x000fda000bf06100 */
[----:B------:R-:W-:Y:S05]  /*07c0*/  @!P0 BRA `(.L_x_8) ;  /* 0xfffffff8004c8947 */ /* 0x000fea000383ffff */
[----:B------:R-:W-:Y:S05]  /*07d0*/  EXIT ;  /* 0x000000000000794d */ /* 0x000fea0003800000 */
        .weak           $__internal_0_$__cuda_sm20_rem_u64
        .type           $__internal_0_$__cuda_sm20_rem_u64,@function
        .size           $__internal_0_$__cuda_sm20_rem_u64,(.L_x_10 - $__internal_0_$__cuda_sm20_rem_u64)
$__internal_0_$__cuda_sm20_rem_u64:
[----:B------:R-:W0:Y:S08]  /*07e0*/  I2F.U64.RP R9, R4 ;  /* 0x0000000400097312 */ /* 0x000e300000309000 */
[----:B0-----:R-:W0:Y:S02]  /*07f0*/  MUFU.RCP R9, R9 ;  /* 0x0000000900097308 */ /* 0x001e240000001000 */
[----:B0-----:R-:W-:-:S06]  /*0800*/  IADD3 R10, PT, PT, R9, 0x1ffffffe, RZ ;  /* 0x1ffffffe090a7810 */ /* 0x001fcc0007ffe0ff */
[----:B------:R-:W0:Y:S02]  /*0810*/  F2I.U64.TRUNC R10, R10 ;  /* 0x0000000a000a7311 */ /* 0x000e24000020d800 */
[----:B0-----:R-:W-:-:S04]  /*0820*/  IMAD.WIDE.U32 R12, R10, R4, RZ ;  /* 0x000000040a0c7225 */ /* 0x001fc800078e00ff */
[----:B------:R-:W-:Y:S01]  /*0830*/  IMAD R13, R10, R5, R13 ;  /* 0x000000050a0d7224 */ /* 0x000fe200078e020d */
[----:B------:R-:W-:-:S03]  /*0840*/  IADD3 R15, P0, PT, RZ, -R12, RZ ;  /* 0x8000000cff0f7210 */ /* 0x000fc60007f1e0ff */
[----:B------:R-:W-:Y:S02]  /*0850*/  IMAD R13, R11, R4, R13 ;  /* 0x000000040b0d7224 */ /* 0x000fe400078e020d */
[----:B------:R-:W-:-:S04]  /*0860*/  IMAD.HI.U32 R12, R10, R15, RZ ;  /* 0x0000000f0a0c7227 */ /* 0x000fc800078e00ff */
[----:B------:R-:W-:Y:S01]  /*0870*/  IMAD.X R17, RZ, RZ, ~R13, P0 ;  /* 0x000000ffff117224 */ /* 0x000fe200000e0e0d */
[----:B------:R-:W-:-:S03]  /*0880*/  MOV R13, R10 ;  /* 0x0000000a000d7202 */ /* 0x000fc60000000f00 */
[-C--:B------:R-:W-:Y:S02]  /*0890*/  IMAD R19, R11, R17.reuse, RZ ;  /* 0x000000110b137224 */ /* 0x080fe400078e02ff */
[----:B------:R-:W-:-:S04]  /*08a0*/  IMAD.WIDE.U32 R12, P0, R10, R17, R12 ;  /* 0x000000110a0c7225 */ /* 0x000fc8000780000c */
[----:B------:R-:W-:-:S04]  /*08b0*/  IMAD.HI.U32 R9, R11, R17, RZ ;  /* 0x000000110b097227 */ /* 0x000fc800078e00ff */
[----:B------:R-:W-:-:S04]  /*08c0*/  IMAD.HI.U32 R12, P1, R11, R15, R12 ;  /* 0x0000000f0b0c7227 */ /* 0x000fc8000782000c */
[----:B------:R-:W-:Y:S01]  /*08d0*/  IMAD.X R9, R9, 0x1, R11, P0 ;  /* 0x0000000109097824 */ /* 0x000fe200000e060b */
[----:B------:R-:W-:-:S04]  /*08e0*/  IADD3 R13, P2, PT, R19, R12, RZ ;  /* 0x0000000c130d7210 */ /* 0x000fc80007f5e0ff */
[----:B------:R-:W-:Y:S01]  /*08f0*/  IADD3.X R9, PT, PT, RZ, RZ, R9, P2, P1 ;  /* 0x000000ffff097210 */ /* 0x000fe200017e2409 */
[----:B------:R-:W-:-:S04]  /*0900*/  IMAD.WIDE.U32 R10, R13, R4, RZ ;  /* 0x000000040d0a7225 */ /* 0x000fc800078e00ff */
[----:B------:R-:W-:Y:S01]  /*0910*/  IMAD R11, R13, R5, R11 ;  /* 0x000000050d0b7224 */ /* 0x000fe200078e020b */
[----:B------:R-:W-:-:S03]  /*0920*/  IADD3 R15, P0, PT, RZ, -R10, RZ ;  /* 0x8000000aff0f7210 */ /* 0x000fc60007f1e0ff */
[----:B------:R-:W-:Y:S02]  /*0930*/  IMAD R11, R9, R4, R11 ;  /* 0x00000004090b7224 */ /* 0x000fe400078e020b */
[----:B------:R-:W-:-:S03]  /*0940*/  IMAD.HI.U32 R12, R13, R15, RZ ;  /* 0x0000000f0d0c7227 */ /* 0x000fc600078e00ff */
[----:B------:R-:W-:Y:S01]  /*0950*/  IADD3.X R10, PT, PT, RZ, ~R11, RZ, P0, !PT ;  /* 0x8000000bff0a7210 */ /* 0x000fe200007fe4ff */
[----:B------:R-:W-:-:S04]  /*0960*/  HFMA2 R11, -RZ, RZ, 0, 0 ;  /* 0x00000000ff0b7431 */ /* 0x000fc800000001ff */
[----:B------:R-:W-:-:S04]  /*0970*/  IMAD.WIDE.U32 R12, P0, R13, R10, R12 ;  /* 0x0000000a0d0c7225 */ /* 0x000fc8000780000c */
[C---:B------:R-:W-:Y:S02]  /*0980*/  IMAD R14, R9.reuse, R10, RZ ;  /* 0x0000000a090e7224 */ /* 0x040fe400078e02ff */
[----:B------:R-:W-:-:S04]  /*0990*/  IMAD.HI.U32 R13, P1, R9, R15, R12 ;  /* 0x0000000f090d7227 */ /* 0x000fc8000782000c */
[----:B------:R-:W-:Y:S01]  /*09a0*/  IMAD.HI.U32 R10, R9, R10, RZ ;  /* 0x0000000a090a7227 */ /* 0x000fe200078e00ff */
[----:B------:R-:W-:-:S03]  /*09b0*/  IADD3 R13, P2, PT, R14, R13, RZ ;  /* 0x0000000d0e0d7210 */ /* 0x000fc60007f5e0ff */
[----:B------:R-:W-:Y:S02]  /*09c0*/  IMAD.X R9, R10, 0x1, R9, P0 ;  /* 0x000000010a097824 */ /* 0x000fe400000e0609 */
[----:B------:R-:W-:-:S03]  /*09d0*/  IMAD.HI.U32 R10, R13, R6, RZ ;  /* 0x000000060d0a7227 */ /* 0x000fc600078e00ff */
[----:B------:R-:W-:Y:S01]  /*09e0*/  IADD3.X R9, PT, PT, RZ, RZ, R9, P2, P1 ;  /* 0x000000ffff097210 */ /* 0x000fe200017e2409 */
[----:B------:R-:W-:-:S04]  /*09f0*/  IMAD.WIDE.U32 R10, R13, R7, R10 ;  /* 0x000000070d0a7225 */ /* 0x000fc800078e000a */
[C---:B------:R-:W-:Y:S02]  /*0a00*/  IMAD R13, R9.reuse, R7, RZ ;  /* 0x00000007090d7224 */ /* 0x040fe400078e02ff */
[----:B------:R-:W-:-:S04]  /*0a10*/  IMAD.HI.U32 R10, P0, R9, R6, R10 ;  /* 0x00000006090a7227 */ /* 0x000fc8000780000a */
[----:B------:R-:W-:Y:S01]  /*0a20*/  IMAD.HI.U32 R9, R9, R7, RZ ;  /* 0x0000000709097227 */ /* 0x000fe200078e00ff */
[----:B------:R-:W-:-:S03]  /*0a30*/  IADD3 R13, P1, PT, R13, R10, RZ ;  /* 0x0000000a0d0d7210 */ /* 0x000fc60007f3e0ff */
[----:B------:R-:W-:Y:S02]  /*0a40*/  IMAD.X R9, RZ, RZ, R9, P0 ;  /* 0x000000ffff097224 */ /* 0x000fe400000e0609 */
[----:B------:R-:W-:-:S03]  /*0a50*/  IMAD.WIDE.U32 R10, R13, R4, RZ ;  /* 0x000000040d0a7225 */ /* 0x000fc600078e00ff */
[----:B------:R-:W-:Y:S01]  /*0a60*/  IADD3.X R9, PT, PT, RZ, R9, RZ, P1, !PT ;  /* 0x00000009ff097210 */ /* 0x000fe20000ffe4ff */
[----:B------:R-:W-:Y:S01]  /*0a70*/  IMAD R13, R13, R5, R11 ;  /* 0x000000050d0d7224 */ /* 0x000fe200078e020b */
[----:B------:R-:W-:-:S03]  /*0a80*/  IADD3 R11, P1, PT, -R10, R6, RZ ;  /* 0x000000060a0b7210 */ /* 0x000fc60007f3e1ff */
[-C--:B------:R-:W-:Y:S01]  /*0a90*/  IMAD R6, R9, R4.reuse, R13 ;  /* 0x0000000409067224 */ /* 0x080fe200078e020d */
[----:B------:R-:W-:-:S03]  /*0aa0*/  ISETP.GE.U32.AND P0, PT, R11, R4, PT ;  /* 0x000000040b00720c */ /* 0x000fc60003f06070 */
[----:B------:R-:W-:Y:S01]  /*0ab0*/  IMAD.X R6, R7, 0x1, ~R6, P1 ;  /* 0x0000000107067824 */ /* 0x000fe200008e0e06 */
[----:B------:R-:W-:-:S04]  /*0ac0*/  IADD3 R9, P1, PT, -R4, R11, RZ ;  /* 0x0000000b04097210 */ /* 0x000fc80007f3e1ff */
[----:B------:R-:W-:Y:S02]  /*0ad0*/  ISETP.GE.U32.AND.EX P0, PT, R6, R5, PT, P0 ;  /* 0x000000050600720c */ /* 0x000fe40003f06100 */
[-C--:B------:R-:W-:Y:S02]  /*0ae0*/  IADD3.X R10, PT, PT, ~R5, R6.reuse, RZ, P1, !PT ;  /* 0x00000006050a7210 */ /* 0x080fe40000ffe5ff */
[----:B------:R-:W-:Y:S02]  /*0af0*/  SEL R9, R9, R11, P0 ;  /* 0x0000000b09097207 */ /* 0x000fe40000000000 */
[----:B------:R-:W-:Y:S02]  /*0b00*/  SEL R10, R10, R6, P0 ;  /* 0x000000060a0a7207 */ /* 0x000fe40000000000 */
[----:B------:R-:W-:Y:S02]  /*0b10*/  ISETP.GE.U32.AND P0, PT, R9, R4, PT ;  /* 0x000000040900720c */ /* 0x000fe40003f06070 */
[----:B------:R-:W-:-:S02]  /*0b20*/  IADD3 R6, P2, PT, -R4, R9, RZ ;  /* 0x0000000904067210 */ /* 0x000fc40007f5e1ff */
[----:B------:R-:W-:Y:S02]  /*0b30*/  ISETP.GE.U32.AND.EX P0, PT, R10, R5, PT, P0 ;  /* 0x000000050a00720c */ /* 0x000fe40003f06100 */
[----:B------:R-:W-:Y:S01]  /*0b40*/  ISETP.NE.U32.AND P1, PT, R4, RZ, PT ;  /* 0x000000ff0400720c */ /* 0x000fe20003f25070 */
[----:B------:R-:W-:Y:S01]  /*0b50*/  IMAD.X R7, R10, 0x1, ~R5, P2 ;  /* 0x000000010a077824 */ /* 0x000fe200010e0e05 */
[----:B------:R-:W-:Y:S02]  /*0b60*/  SEL R6, R6, R9, P0 ;  /* 0x0000000906067207 */ /* 0x000fe40000000000 */
[----:B------:R-:W-:Y:S02]  /*0b70*/  MOV R9, 0x0 ;  /* 0x0000000000097802 */ /* 0x000fe40000000f00 */
[----:B------:R-:W-:Y:S02]  /*0b80*/  ISETP.NE.AND.EX P1, PT, R5, RZ, PT, P1 ;  /* 0x000000ff0500720c */ /* 0x000fe40003f25310 */
[----:B------:R-:W-:-:S02]  /*0b90*/  SEL R7, R7, R10, P0 ;  /* 0x0000000a07077207 */ /* 0x000fc40000000000 */
[----:B------:R-:W-:Y:S02]  /*0ba0*/  SEL R6, R6, 0xffffffff, P1 ;  /* 0xffffffff06067807 */ /* 0x000fe40000800000 */
[----:B------:R-:W-:Y:S01]  /*0bb0*/  SEL R7, R7, 0xffffffff, P1 ;  /* 0xffffffff07077807 */ /* 0x000fe20000800000 */
[----:B------:R-:W-:Y:S06]  /*0bc0*/  RET.REL.NODEC R8 `(computeModularCubeRoot) ;  /* 0xfffffff4080c7950 */ /* 0x000fec0003c3ffff */
.L_x_9:
[----:B------:R-:W-:-:S00]  /*0bd0*/  BRA `(.L_x_9) ;  /* 0xfffffffc00fc7947 */ /* 0x000fc0000383ffff */
[----:B------:R-:W-:-:S00]  /*0be0*/  NOP ;  /* 0x0000000000007918 */ /* 0x000fc00000000000 */
        /* <DEDUP_REMOVED lines=9> */
.L_x_10:


//--------------------- .nv.global.init           --------------------------
	.section	.nv.global.init,"aw",@progbits
	.align	8
.nv.global.init:
	.type		arraySize,@object
	.size		arraySize,(.L_1 - arraySize)
arraySize:
        /*0000*/ 	.byte	0x03, 0x00, 0x00, 0x00, 0x00, 0x00, 0x00, 0x00
.L_1:


//--------------------- .nv.shared.reserved.0     --------------------------
	.section	.nv.shared.reserved.0,"aw",@nobits
	.weak		__nv_reservedSMEM_offset_0_alias
	.size		__nv_reservedSMEM_offset_0_alias, 0, 64
	.other		__nv_reservedSMEM_offset_0_alias,@"STO_CUDA_RESERVED_SHARED STV_DEFAULT"
__nv_reservedSMEM_offset_0_alias:
	.zero		0
	.zero		64


//--------------------- .nv.global                --------------------------
	.section	.nv.global,"aw",@nobits
	.align	8
.nv.global:
	.type		count,@object
	.size		count,(.L_0 - count)
count:
	.zero		8
.L_0:


//--------------------- .nv.constant0.computeModularCubeRoot --------------------------
	.section	.nv.constant0.computeModularCubeRoot,"a",@progbits
	.sectionflags	@""
	.align	4
.nv.constant0.computeModularCubeRoot:
	.zero		920


//--------------------- SYMBOLS --------------------------

	.type		.nv.reservedSmem.offset0,@object
	.size		.nv.reservedSmem.offset0,0x4
